//
// Generated by NVIDIA NVVM Compiler
//
// Compiler Build ID: CL-36424714
// Cuda compilation tools, release 13.0, V13.0.88
// Based on NVVM 20.0.0
//

.version 9.0
.target sm_100
.address_size 64

	// .globl	_Z11swishKernelPKfPfmm

.visible .entry _Z11swishKernelPKfPfmm(
	.param .u64 .ptr .align 1 _Z11swishKernelPKfPfmm_param_0,
	.param .u64 .ptr .align 1 _Z11swishKernelPKfPfmm_param_1,
	.param .u64 _Z11swishKernelPKfPfmm_param_2,
	.param .u64 _Z11swishKernelPKfPfmm_param_3
)
{
	.reg .pred 	%p<18>;
	.reg .b32 	%r<23>;
	.reg .b32 	%f<136>;
	.reg .b64 	%rd<26>;

	ld.param.u64 	%rd8, [_Z11swishKernelPKfPfmm_param_0];
	ld.param.u64 	%rd9, [_Z11swishKernelPKfPfmm_param_1];
	ld.param.u64 	%rd11, [_Z11swishKernelPKfPfmm_param_2];
	ld.param.u64 	%rd10, [_Z11swishKernelPKfPfmm_param_3];
	mov.u32 	%r1, %ctaid.y;
	cvt.u64.u32 	%rd1, %r1;
	mov.u32 	%r2, %ctaid.x;
	mov.u32 	%r3, %ntid.x;
	mov.u32 	%r4, %tid.x;
	mad.lo.s32 	%r5, %r2, %r3, %r4;
	shl.b32 	%r6, %r5, 3;
	cvt.u64.u32 	%rd2, %r6;
	setp.le.u64 	%p1, %rd11, %rd1;
	setp.le.u64 	%p2, %rd10, %rd2;
	or.pred  	%p3, %p1, %p2;
	@%p3 bra 	$L__BB0_29;
	add.s64 	%rd3, %rd2, 3;
	setp.ge.u64 	%p4, %rd3, %rd10;
	mad.lo.s64 	%rd4, %rd10, %rd1, %rd2;
	cvta.to.global.u64 	%rd12, %rd8;
	shl.b64 	%rd13, %rd4, 2;
	add.s64 	%rd5, %rd12, %rd13;
	@%p4 bra 	$L__BB0_3;
	ld.global.nc.v4.f32 	{%f126, %f127, %f128, %f129}, [%rd5];
	bra.uni 	$L__BB0_7;
$L__BB0_3:
	ld.global.nc.f32 	%f126, [%rd5];
	add.s64 	%rd14, %rd2, 1;
	setp.ge.u64 	%p5, %rd14, %rd10;
	mov.f32 	%f127, 0f00000000;
	@%p5 bra 	$L__BB0_5;
	ld.global.nc.f32 	%f127, [%rd5+4];
$L__BB0_5:
	add.s64 	%rd15, %rd2, 2;
	setp.ge.u64 	%p6, %rd15, %rd10;
	mov.f32 	%f128, 0f00000000;
	mov.f32 	%f129, 0f00000000;
	@%p6 bra 	$L__BB0_7;
	ld.global.nc.f32 	%f128, [%rd5+8];
$L__BB0_7:
	add.s64 	%rd6, %rd2, 7;
	setp.ge.u64 	%p7, %rd6, %rd10;
	@%p7 bra 	$L__BB0_9;
	ld.global.nc.v4.f32 	{%f132, %f133, %f134, %f135}, [%rd5+16];
	bra.uni 	$L__BB0_15;
$L__BB0_9:
	add.s64 	%rd16, %rd2, 4;
	setp.ge.u64 	%p8, %rd16, %rd10;
	mov.f32 	%f132, 0f00000000;
	@%p8 bra 	$L__BB0_11;
	ld.global.nc.f32 	%f132, [%rd5+16];
$L__BB0_11:
	add.s64 	%rd17, %rd2, 5;
	setp.ge.u64 	%p9, %rd17, %rd10;
	mov.f32 	%f133, 0f00000000;
	@%p9 bra 	$L__BB0_13;
	ld.global.nc.f32 	%f133, [%rd5+20];
$L__BB0_13:
	add.s64 	%rd18, %rd2, 6;
	setp.ge.u64 	%p10, %rd18, %rd10;
	mov.f32 	%f134, 0f00000000;
	mov.f32 	%f135, 0f00000000;
	@%p10 bra 	$L__BB0_15;
	ld.global.nc.f32 	%f134, [%rd5+24];
$L__BB0_15:
	setp.ge.u64 	%p11, %rd3, %rd10;
	fma.rn.f32 	%f41, %f126, 0fBBBB989D, 0f3F000000;
	cvt.sat.f32.f32 	%f42, %f41;
	mov.f32 	%f43, 0f4B400001;
	mov.f32 	%f44, 0f437C0000;
	fma.rm.f32 	%f45, %f42, %f44, %f43;
	add.f32 	%f46, %f45, 0fCB40007F;
	neg.f32 	%f47, %f46;
	fma.rn.f32 	%f48, %f126, 0fBFB8AA3B, %f47;
	fma.rn.f32 	%f49, %f126, 0fB2A57060, %f48;
	mov.b32 	%r7, %f45;
	shl.b32 	%r8, %r7, 23;
	mov.b32 	%f50, %r8;
	ex2.approx.ftz.f32 	%f51, %f49;
	fma.rn.f32 	%f52, %f51, %f50, 0f3F800000;
	div.rn.f32 	%f26, %f126, %f52;
	fma.rn.f32 	%f53, %f127, 0fBBBB989D, 0f3F000000;
	cvt.sat.f32.f32 	%f54, %f53;
	fma.rm.f32 	%f55, %f54, %f44, %f43;
	add.f32 	%f56, %f55, 0fCB40007F;
	neg.f32 	%f57, %f56;
	fma.rn.f32 	%f58, %f127, 0fBFB8AA3B, %f57;
	fma.rn.f32 	%f59, %f127, 0fB2A57060, %f58;
	mov.b32 	%r9, %f55;
	shl.b32 	%r10, %r9, 23;
	mov.b32 	%f60, %r10;
	ex2.approx.ftz.f32 	%f61, %f59;
	fma.rn.f32 	%f62, %f61, %f60, 0f3F800000;
	div.rn.f32 	%f27, %f127, %f62;
	fma.rn.f32 	%f63, %f128, 0fBBBB989D, 0f3F000000;
	cvt.sat.f32.f32 	%f64, %f63;
	fma.rm.f32 	%f65, %f64, %f44, %f43;
	add.f32 	%f66, %f65, 0fCB40007F;
	neg.f32 	%f67, %f66;
	fma.rn.f32 	%f68, %f128, 0fBFB8AA3B, %f67;
	fma.rn.f32 	%f69, %f128, 0fB2A57060, %f68;
	mov.b32 	%r11, %f65;
	shl.b32 	%r12, %r11, 23;
	mov.b32 	%f70, %r12;
	ex2.approx.ftz.f32 	%f71, %f69;
	fma.rn.f32 	%f72, %f71, %f70, 0f3F800000;
	div.rn.f32 	%f28, %f128, %f72;
	fma.rn.f32 	%f73, %f129, 0fBBBB989D, 0f3F000000;
	cvt.sat.f32.f32 	%f74, %f73;
	fma.rm.f32 	%f75, %f74, %f44, %f43;
	add.f32 	%f76, %f75, 0fCB40007F;
	neg.f32 	%f77, %f76;
	fma.rn.f32 	%f78, %f129, 0fBFB8AA3B, %f77;
	fma.rn.f32 	%f79, %f129, 0fB2A57060, %f78;
	mov.b32 	%r13, %f75;
	shl.b32 	%r14, %r13, 23;
	mov.b32 	%f80, %r14;
	ex2.approx.ftz.f32 	%f81, %f79;
	fma.rn.f32 	%f82, %f81, %f80, 0f3F800000;
	div.rn.f32 	%f29, %f129, %f82;
	fma.rn.f32 	%f83, %f132, 0fBBBB989D, 0f3F000000;
	cvt.sat.f32.f32 	%f84, %f83;
	fma.rm.f32 	%f85, %f84, %f44, %f43;
	add.f32 	%f86, %f85, 0fCB40007F;
	neg.f32 	%f87, %f86;
	fma.rn.f32 	%f88, %f132, 0fBFB8AA3B, %f87;
	fma.rn.f32 	%f89, %f132, 0fB2A57060, %f88;
	mov.b32 	%r15, %f85;
	shl.b32 	%r16, %r15, 23;
	mov.b32 	%f90, %r16;
	ex2.approx.ftz.f32 	%f91, %f89;
	fma.rn.f32 	%f92, %f91, %f90, 0f3F800000;
	div.rn.f32 	%f30, %f132, %f92;
	fma.rn.f32 	%f93, %f133, 0fBBBB989D, 0f3F000000;
	cvt.sat.f32.f32 	%f94, %f93;
	fma.rm.f32 	%f95, %f94, %f44, %f43;
	add.f32 	%f96, %f95, 0fCB40007F;
	neg.f32 	%f97, %f96;
	fma.rn.f32 	%f98, %f133, 0fBFB8AA3B, %f97;
	fma.rn.f32 	%f99, %f133, 0fB2A57060, %f98;
	mov.b32 	%r17, %f95;
	shl.b32 	%r18, %r17, 23;
	mov.b32 	%f100, %r18;
	ex2.approx.ftz.f32 	%f101, %f99;
	fma.rn.f32 	%f102, %f101, %f100, 0f3F800000;
	div.rn.f32 	%f31, %f133, %f102;
	fma.rn.f32 	%f103, %f134, 0fBBBB989D, 0f3F000000;
	cvt.sat.f32.f32 	%f104, %f103;
	fma.rm.f32 	%f105, %f104, %f44, %f43;
	add.f32 	%f106, %f105, 0fCB40007F;
	neg.f32 	%f107, %f106;
	fma.rn.f32 	%f108, %f134, 0fBFB8AA3B, %f107;
	fma.rn.f32 	%f109, %f134, 0fB2A57060, %f108;
	mov.b32 	%r19, %f105;
	shl.b32 	%r20, %r19, 23;
	mov.b32 	%f110, %r20;
	ex2.approx.ftz.f32 	%f111, %f109;
	fma.rn.f32 	%f112, %f111, %f110, 0f3F800000;
	div.rn.f32 	%f32, %f134, %f112;
	fma.rn.f32 	%f113, %f135, 0fBBBB989D, 0f3F000000;
	cvt.sat.f32.f32 	%f114, %f113;
	fma.rm.f32 	%f115, %f114, %f44, %f43;
	add.f32 	%f116, %f115, 0fCB40007F;
	neg.f32 	%f117, %f116;
	fma.rn.f32 	%f118, %f135, 0fBFB8AA3B, %f117;
	fma.rn.f32 	%f119, %f135, 0fB2A57060, %f118;
	mov.b32 	%r21, %f115;
	shl.b32 	%r22, %r21, 23;
	mov.b32 	%f120, %r22;
	ex2.approx.ftz.f32 	%f121, %f119;
	fma.rn.f32 	%f122, %f121, %f120, 0f3F800000;
	div.rn.f32 	%f33, %f135, %f122;
	cvta.to.global.u64 	%rd19, %rd9;
	add.s64 	%rd7, %rd19, %rd13;
	@%p11 bra 	$L__BB0_17;
	st.global.v4.f32 	[%rd7], {%f26, %f27, %f28, %f29};
	bra.uni 	$L__BB0_21;
$L__BB0_17:
	st.global.f32 	[%rd7], %f26;
	add.s64 	%rd21, %rd2, 1;
	setp.ge.u64 	%p12, %rd21, %rd10;
	@%p12 bra 	$L__BB0_19;
	st.global.f32 	[%rd7+4], %f27;
$L__BB0_19:
	add.s64 	%rd22, %rd2, 2;
	setp.ge.u64 	%p13, %rd22, %rd10;
	@%p13 bra 	$L__BB0_21;
	st.global.f32 	[%rd7+8], %f28;
$L__BB0_21:
	setp.ge.u64 	%p14, %rd6, %rd10;
	@%p14 bra 	$L__BB0_23;
	st.global.v4.f32 	[%rd7+16], {%f30, %f31, %f32, %f33};
	bra.uni 	$L__BB0_29;
$L__BB0_23:
	add.s64 	%rd23, %rd2, 4;
	setp.ge.u64 	%p15, %rd23, %rd10;
	@%p15 bra 	$L__BB0_25;
	st.global.f32 	[%rd7+16], %f30;
$L__BB0_25:
	add.s64 	%rd24, %rd2, 5;
	setp.ge.u64 	%p16, %rd24, %rd10;
	@%p16 bra 	$L__BB0_27;
	st.global.f32 	[%rd7+20], %f31;
$L__BB0_27:
	add.s64 	%rd25, %rd2, 6;
	setp.ge.u64 	%p17, %rd25, %rd10;
	@%p17 bra 	$L__BB0_29;
	st.global.f32 	[%rd7+24], %f32;
$L__BB0_29:
	ret;

}


// ===== COMPILED SASS (sm_100) =====

	.target	sm_100

	.elftype	@"ET_EXEC"


//--------------------- .note.nv.tkinfo           --------------------------
	.section	.note.nv.tkinfo,"",@"SHT_NOTE"
	.sectionflags	@"SHF_NOTE_NV_TKINFO"
	.tkinfo
        /*0018*/ 	.word	0x00000002
        /*0030*/ 	.string	""
        /*0030*/ 	.string	"ptxas"
        /*0030*/ 	.string	"Cuda compilation tools, release 13.0, V13.0.88"
        /*0030*/ 	.string	"Build cuda_13.0.r13.0/compiler.36424714_0"
        /*0030*/ 	.string	"-arch sm_100 -m 64 "



//--------------------- .note.nv.cuinfo           --------------------------
	.section	.note.nv.cuinfo,"",@"SHT_NOTE"
	.sectionflags	@"SHF_NOTE_NV_CUINFO"
        /*0018*/ 	.short	0x0002
        /*001a*/ 	.short	0x0064
        /*001c*/ 	.short	0x0082
	.zero		2


//--------------------- .nv.info                  --------------------------
	.section	.nv.info,"",@"SHT_CUDA_INFO"
	.align	4


	//----- nvinfo : EIATTR_REGCOUNT
	.align		4
        /*0000*/ 	.byte	0x04, 0x2f
        /*0002*/ 	.short	(.L_1 - .L_0)
	.align		4
.L_0:
        /*0004*/ 	.word	index@(_Z11swishKernelPKfPfmm)
        /*0008*/ 	.word	0x0000001f


	//----- nvinfo : EIATTR_FRAME_SIZE
	.align		4
.L_1:
        /*000c*/ 	.byte	0x04, 0x11
        /*000e*/ 	.short	(.L_3 - .L_2)
	.align		4
.L_2:
        /*0010*/ 	.word	index@($__internal_0_$__cuda_sm3x_div_rn_noftz_f32_slowpath)
        /*0014*/ 	.word	0x00000000


	//----- nvinfo : EIATTR_FRAME_SIZE
	.align		4
.L_3:
        /*0018*/ 	.byte	0x04, 0x11
        /*001a*/ 	.short	(.L_5 - .L_4)
	.align		4
.L_4:
        /*001c*/ 	.word	index@(_Z11swishKernelPKfPfmm)
        /*0020*/ 	.word	0x00000000


	//----- nvinfo : EIATTR_MIN_STACK_SIZE
	.align		4
.L_5:
        /*0024*/ 	.byte	0x04, 0x12
        /*0026*/ 	.short	(.L_7 - .L_6)
	.align		4
.L_6:
        /*0028*/ 	.word	index@(_Z11swishKernelPKfPfmm)
        /*002c*/ 	.word	0x00000000
.L_7:


//--------------------- .nv.compat                --------------------------
	.section	.nv.compat,"",@"SHT_CUDA_COMPAT_INFO"
	.align	4
        /*0000*/ 	.byte	0x02, 0x09, 0x00, 0x00, 0x02, 0x02, 0x01, 0x00, 0x02, 0x05, 0x05, 0x00, 0x03, 0x07, 0x01, 0x01
        /*0010*/ 	.byte	0x02, 0x03, 0x00, 0x00, 0x02, 0x06, 0x01, 0x00, 0x04, 0x0b, 0x08, 0x00, 0x01, 0x00, 0x00, 0x00
        /*0020*/ 	.byte	0x00, 0x00, 0x00, 0x00


//--------------------- .nv.info._Z11swishKernelPKfPfmm --------------------------
	.section	.nv.info._Z11swishKernelPKfPfmm,"",@"SHT_CUDA_INFO"
	.sectionflags	@""
	.align	4


	//----- nvinfo : EIATTR_CUDA_API_VERSION
	.align		4
        /*0000*/ 	.byte	0x04, 0x37
        /*0002*/ 	.short	(.L_9 - .L_8)
.L_8:
        /*0004*/ 	.word	0x00000082


	//----- nvinfo : EIATTR_KPARAM_INFO
	.align		4
.L_9:
        /*0008*/ 	.byte	0x04, 0x17
        /*000a*/ 	.short	(.L_11 - .L_10)
.L_10:
        /*000c*/ 	.word	0x00000000
        /*0010*/ 	.short	0x0003
        /*0012*/ 	.short	0x0018
        /*0014*/ 	.byte	0x00, 0xf0, 0x21, 0x00


	//----- nvinfo : EIATTR_KPARAM_INFO
	.align		4
.L_11:
        /*0018*/ 	.byte	0x04, 0x17
        /*001a*/ 	.short	(.L_13 - .L_12)
.L_12:
        /*001c*/ 	.word	0x00000000
        /*0020*/ 	.short	0x0002
        /*0022*/ 	.short	0x0010
        /*0024*/ 	.byte	0x00, 0xf0, 0x21, 0x00


	//----- nvinfo : EIATTR_KPARAM_INFO
	.align		4
.L_13:
        /*0028*/ 	.byte	0x04, 0x17
        /*002a*/ 	.short	(.L_15 - .L_14)
.L_14:
        /*002c*/ 	.word	0x00000000
        /*0030*/ 	.short	0x0001
        /*0032*/ 	.short	0x0008
        /*0034*/ 	.byte	0x00, 0xf5, 0x21, 0x00


	//----- nvinfo : EIATTR_KPARAM_INFO
	.align		4
.L_15:
        /*0038*/ 	.byte	0x04, 0x17
        /*003a*/ 	.short	(.L_17 - .L_16)
.L_16:
        /*003c*/ 	.word	0x00000000
        /*0040*/ 	.short	0x0000
        /*0042*/ 	.short	0x0000
        /*0044*/ 	.byte	0x00, 0xf5, 0x21, 0x00


	//----- nvinfo : EIATTR_SPARSE_MMA_MASK
	.align		4
.L_17:
        /*0048*/ 	.byte	0x03, 0x50
        /*004a*/ 	.short	0x0000


	//----- nvinfo : EIATTR_MAXREG_COUNT
	.align		4
        /*004c*/ 	.byte	0x03, 0x1b
        /*004e*/ 	.short	0x00ff


	//----- nvinfo : EIATTR_MERCURY_ISA_VERSION
	.align		4
        /*0050*/ 	.byte	0x03, 0x5f
        /*0052*/ 	.short	0x0101


	//----- nvinfo : EIATTR_VRC_CTA_INIT_COUNT
	.align		4
        /*0054*/ 	.byte	0x02, 0x4a
	.zero		1
	.zero		1


	//----- nvinfo : EIATTR_EXIT_INSTR_OFFSETS
	.align		4
        /*0058*/ 	.byte	0x04, 0x1c
        /*005a*/ 	.short	(.L_19 - .L_18)


	//   ....[0]....
.L_18:
        /*005c*/ 	.word	0x000000d0


	//   ....[1]....
        /*0060*/ 	.word	0x00001260


	//   ....[2]....
        /*0064*/ 	.word	0x00001350


	//   ....[3]....
        /*0068*/ 	.word	0x00001370


	//----- nvinfo : EIATTR_CRS_STACK_SIZE
	.align		4
.L_19:
        /*006c*/ 	.byte	0x04, 0x1e
        /*006e*/ 	.short	(.L_21 - .L_20)
.L_20:
        /*0070*/ 	.word	0x00000000


	//----- nvinfo : EIATTR_CBANK_PARAM_SIZE
	.align		4
.L_21:
        /*0074*/ 	.byte	0x03, 0x19
        /*0076*/ 	.short	0x0020


	//----- nvinfo : EIATTR_PARAM_CBANK
	.align		4
        /*0078*/ 	.byte	0x04, 0x0a
        /*007a*/ 	.short	(.L_23 - .L_22)
	.align		4
.L_22:
        /*007c*/ 	.word	index@(.nv.constant0._Z11swishKernelPKfPfmm)
        /*0080*/ 	.short	0x0380
        /*0082*/ 	.short	0x0020


	//----- nvinfo : EIATTR_SW_WAR
	.align		4
.L_23:
        /*0084*/ 	.byte	0x04, 0x36
        /*0086*/ 	.short	(.L_25 - .L_24)
.L_24:
        /*0088*/ 	.word	0x00000008
.L_25:


//--------------------- .nv.callgraph             --------------------------
	.section	.nv.callgraph,"",@"SHT_CUDA_CALLGRAPH"
	.align	4
	.sectionentsize	8
	.align		4
        /*0000*/ 	.word	0x00000000
	.align		4
        /*0004*/ 	.word	0xffffffff
	.align		4
        /*0008*/ 	.word	0x00000000
	.align		4
        /*000c*/ 	.word	0xfffffffe
	.align		4
        /*0010*/ 	.word	0x00000000
	.align		4
        /*0014*/ 	.word	0xfffffffd
	.align		4
        /*0018*/ 	.word	0x00000000
	.align		4
        /*001c*/ 	.word	0xfffffffc


//--------------------- .text._Z11swishKernelPKfPfmm --------------------------
	.section	.text._Z11swishKernelPKfPfmm,"ax",@progbits
	.align	128
        .global         _Z11swishKernelPKfPfmm
        .type           _Z11swishKernelPKfPfmm,@function
        .size           _Z11swishKernelPKfPfmm,(.L_x_36 - _Z11swishKernelPKfPfmm)
        .other          _Z11swishKernelPKfPfmm,@"STO_CUDA_ENTRY STV_DEFAULT"
_Z11swishKernelPKfPfmm:
.text._Z11swishKernelPKfPfmm:
[----:B------:R-:W-:Y:S01]  /*0000*/  LDC R1, c[0x0][0x37c] ;  /* 0x0000df00ff017b82 */ /* 0x000fe20000000800 */
[----:B------:R-:W0:Y:S07]  /*0010*/  S2R R3, SR_TID.X ;  /* 0x0000000000037919 */ /* 0x000e2e0000002100 */
[----:B------:R-:W0:Y:S08]  /*0020*/  S2UR UR5, SR_CTAID.X ;  /* 0x00000000000579c3 */ /* 0x000e300000002500 */
[----:B------:R-:W0:Y:S08]  /*0030*/  LDC R16, c[0x0][0x360] ;  /* 0x0000d800ff107b82 */ /* 0x000e300000000800 */
[----:B------:R-:W1:Y:S08]  /*0040*/  LDC.64 R4, c[0x0][0x398] ;  /* 0x0000e600ff047b82 */ /* 0x000e700000000a00 */
[----:B------:R-:W2:Y:S08]  /*0050*/  S2UR UR4, SR_CTAID.Y ;  /* 0x00000000000479c3 */ /* 0x000eb00000002600 */
[----:B------:R-:W2:Y:S01]  /*0060*/  LDC.64 R6, c[0x0][0x390] ;  /* 0x0000e400ff067b82 */ /* 0x000ea20000000a00 */
[----:B0-----:R-:W-:-:S04]  /*0070*/  IMAD R16, R16, UR5, R3 ;  /* 0x0000000510107c24 */ /* 0x001fc8000f8e0203 */
[----:B------:R-:W-:-:S05]  /*0080*/  IMAD.SHL.U32 R16, R16, 0x8, RZ ;  /* 0x0000000810107824 */ /* 0x000fca00078e00ff */
[----:B-1----:R-:W-:-:S04]  /*0090*/  ISETP.GE.U32.AND P0, PT, R16, R4, PT ;  /* 0x000000041000720c */ /* 0x002fc80003f06070 */
[----:B------:R-:W-:Y:S02]  /*00a0*/  ISETP.GE.U32.AND.EX P0, PT, RZ, R5, PT, P0 ;  /* 0x00000005ff00720c */ /* 0x000fe40003f06100 */
[----:B--2---:R-:W-:-:S04]  /*00b0*/  ISETP.LE.U32.AND P1, PT, R6, UR4, PT ;  /* 0x0000000406007c0c */ /* 0x004fc8000bf23070 */
[----:B------:R-:W-:-:S13]  /*00c0*/  ISETP.GE.U32.OR.EX P0, PT, RZ, R7, P0, P1 ;  /* 0x00000007ff00720c */ /* 0x000fda0000706510 */
[----:B------:R-:W-:Y:S05]  /*00d0*/  @P0 EXIT ;  /* 0x000000000000094d */ /* 0x000fea0003800000 */
[----:B------:R-:W0:Y:S01]  /*00e0*/  LDCU.64 UR6, c[0x0][0x380] ;  /* 0x00007000ff0677ac */ /* 0x000e220008000a00 */
[----:B------:R-:W-:Y:S01]  /*00f0*/  IADD3 R3, P1, PT, R16, 0x3, RZ ;  /* 0x0000000310037810 */ /* 0x000fe20007f3e0ff */
[----:B------:R-:W-:Y:S01]  /*0100*/  IMAD.MOV.U32 R17, RZ, RZ, RZ ;  /* 0x000000ffff117224 */ /* 0x000fe200078e00ff */
[----:B------:R-:W-:Y:S02]  /*0110*/  BSSY.RECONVERGENT B0, `(.L_x_0) ;  /* 0x000001b000007945 */ /* 0x000fe40003800200 */
[----:B------:R-:W-:Y:S01]  /*0120*/  ISETP.GE.U32.AND P0, PT, R3, R4, PT ;  /* 0x000000040300720c */ /* 0x000fe20003f06070 */
[----:B------:R-:W-:Y:S02]  /*0130*/  IMAD.X R0, RZ, RZ, RZ, P1 ;  /* 0x000000ffff007224 */ /* 0x000fe400008e06ff */
[----:B------:R-:W-:-:S03]  /*0140*/  IMAD.WIDE.U32 R18, R4, UR4, R16 ;  /* 0x0000000404127c25 */ /* 0x000fc6000f8e0010 */
[----:B------:R-:W-:Y:S01]  /*0150*/  ISETP.GE.U32.AND.EX P0, PT, R0, R5, PT, P0 ;  /* 0x000000050000720c */ /* 0x000fe20003f06100 */
[----:B------:R-:W-:Y:S01]  /*0160*/  IMAD R3, R5, UR4, R19 ;  /* 0x0000000405037c24 */ /* 0x000fe2000f8e0213 */
[C---:B------:R-:W-:Y:S01]  /*0170*/  SHF.L.U32 R2, R18.reuse, 0x2, RZ ;  /* 0x0000000212027819 */ /* 0x040fe200000006ff */
[----:B------:R-:W1:Y:S03]  /*0180*/  LDCU.64 UR4, c[0x0][0x358] ;  /* 0x00006b00ff0477ac */ /* 0x000e660008000a00 */
[----:B------:R-:W-:Y:S02]  /*0190*/  SHF.L.U64.HI R18, R18, 0x2, R3 ;  /* 0x0000000212127819 */ /* 0x000fe40000010203 */
[----:B0-----:R-:W-:-:S04]  /*01a0*/  IADD3 R12, P1, PT, R2, UR6, RZ ;  /* 0x00000006020c7c10 */ /* 0x001fc8000ff3e0ff */
[----:B------:R-:W-:Y:S01]  /*01b0*/  IADD3.X R13, PT, PT, R18, UR7, RZ, P1, !PT ;  /* 0x00000007120d7c10 */ /* 0x000fe20008ffe4ff */
[----:B------:R-:W-:Y:S08]  /*01c0*/  @P0 BRA `(.L_x_1) ;  /* 0x0000000000080947 */ /* 0x000ff00003800000 */
[----:B-1----:R0:W5:Y:S01]  /*01d0*/  LDG.E.128.CONSTANT R8, desc[UR4][R12.64] ;  /* 0x000000040c087981 */ /* 0x002162000c1e9d00 */
[----:B------:R-:W-:Y:S05]  /*01e0*/  BRA `(.L_x_2) ;  /* 0x0000000000347947 */ /* 0x000fea0003800000 */
.L_x_1:
[C---:B------:R-:W-:Y:S01]  /*01f0*/  IADD3 R3, P4, PT, R16.reuse, 0x2, RZ ;  /* 0x0000000210037810 */ /* 0x040fe20007f9e0ff */
[----:B------:R-:W-:Y:S01]  /*0200*/  HFMA2 R9, -RZ, RZ, 0, 0 ;  /* 0x00000000ff097431 */ /* 0x000fe200000001ff */
[----:B------:R-:W-:Y:S02]  /*0210*/  IADD3 R7, P3, PT, R16, 0x1, RZ ;  /* 0x0000000110077810 */ /* 0x000fe40007f7e0ff */
[----:B------:R-:W-:Y:S02]  /*0220*/  CS2R R10, SRZ ;  /* 0x00000000000a7805 */ /* 0x000fe4000001ff00 */
[-C--:B------:R-:W-:Y:S01]  /*0230*/  ISETP.GE.U32.AND P2, PT, R3, R4.reuse, PT ;  /* 0x000000040300720c */ /* 0x080fe20003f46070 */
[----:B------:R-:W-:Y:S01]  /*0240*/  IMAD.X R0, RZ, RZ, RZ, P4 ;  /* 0x000000ffff007224 */ /* 0x000fe200020e06ff */
[----:B------:R-:W-:Y:S01]  /*0250*/  ISETP.GE.U32.AND P1, PT, R7, R4, PT ;  /* 0x000000040700720c */ /* 0x000fe20003f26070 */
[----:B-1----:R1:W5:Y:S01]  /*0260*/  LDG.E.CONSTANT R8, desc[UR4][R12.64] ;  /* 0x000000040c087981 */ /* 0x002362000c1e9900 */
[----:B------:R-:W-:-:S02]  /*0270*/  IADD3.X R6, PT, PT, RZ, RZ, RZ, P3, !PT ;  /* 0x000000ffff067210 */ /* 0x000fc40001ffe4ff */
[-C--:B------:R-:W-:Y:S02]  /*0280*/  ISETP.GE.U32.AND.EX P2, PT, R0, R5.reuse, PT, P2 ;  /* 0x000000050000720c */ /* 0x080fe40003f46120 */
[----:B------:R-:W-:-:S11]  /*0290*/  ISETP.GE.U32.AND.EX P1, PT, R6, R5, PT, P1 ;  /* 0x000000050600720c */ /* 0x000fd60003f26110 */
[----:B------:R1:W5:Y:S04]  /*02a0*/  @!P2 LDG.E.CONSTANT R10, desc[UR4][R12.64+0x8] ;  /* 0x000008040c0aa981 */ /* 0x000368000c1e9900 */
[----:B------:R1:W5:Y:S02]  /*02b0*/  @!P1 LDG.E.CONSTANT R9, desc[UR4][R12.64+0x4] ;  /* 0x000004040c099981 */ /* 0x000364000c1e9900 */
.L_x_2:
[----:B------:R-:W-:Y:S05]  /*02c0*/  BSYNC.RECONVERGENT B0 ;  /* 0x0000000000007941 */ /* 0x000fea0003800200 */
.L_x_0:
[----:B------:R-:W-:Y:S01]  /*02d0*/  IADD3 R19, P2, PT, R16, 0x7, RZ ;  /* 0x0000000710137810 */ /* 0x000fe20007f5e0ff */
[----:B------:R-:W-:Y:S03]  /*02e0*/  BSSY.RECONVERGENT B0, `(.L_x_3) ;  /* 0x0000018000007945 */ /* 0x000fe60003800200 */
[----:B------:R-:W-:Y:S01]  /*02f0*/  ISETP.GE.U32.AND P1, PT, R19, R4, PT ;  /* 0x000000041300720c */ /* 0x000fe20003f26070 */
[----:B------:R-:W-:-:S05]  /*0300*/  IMAD.X R20, RZ, RZ, RZ, P2 ;  /* 0x000000ffff147224 */ /* 0x000fca00010e06ff */
[----:B------:R-:W-:-:S13]  /*0310*/  ISETP.GE.U32.AND.EX P1, PT, R20, R5, PT, P1 ;  /* 0x000000051400720c */ /* 0x000fda0003f26110 */
[----:B------:R-:W-:Y:S05]  /*0320*/  @P1 BRA `(.L_x_4) ;  /* 0x0000000000081947 */ /* 0x000fea0003800000 */
[----:B------:R2:W5:Y:S01]  /*0330*/  LDG.E.128.CONSTANT R4, desc[UR4][R12.64+0x10] ;  /* 0x000010040c047981 */ /* 0x000562000c1e9d00 */
[----:B------:R-:W-:Y:S05]  /*0340*/  BRA `(.L_x_5) ;  /* 0x0000000000447947 */ /* 0x000fea0003800000 */
.L_x_4:
[C---:B------:R-:W-:Y:S02]  /*0350*/  IADD3 R15, P4, PT, R16.reuse, 0x4, RZ ;  /* 0x00000004100f7810 */ /* 0x040fe40007f9e0ff */
[C---:B------:R-:W-:Y:S02]  /*0360*/  IADD3 R7, P5, PT, R16.reuse, 0x5, RZ ;  /* 0x0000000510077810 */ /* 0x040fe40007fbe0ff */
[----:B------:R-:W-:Y:S02]  /*0370*/  IADD3 R3, P6, PT, R16, 0x6, RZ ;  /* 0x0000000610037810 */ /* 0x000fe40007fde0ff */
[-C--:B------:R-:W-:Y:S02]  /*0380*/  ISETP.GE.U32.AND P3, PT, R15, R4.reuse, PT ;  /* 0x000000040f00720c */ /* 0x080fe40003f66070 */
[-C--:B------:R-:W-:Y:S02]  /*0390*/  ISETP.GE.U32.AND P2, PT, R7, R4.reuse, PT ;  /* 0x000000040700720c */ /* 0x080fe40003f46070 */
[----:B------:R-:W-:Y:S01]  /*03a0*/  ISETP.GE.U32.AND P1, PT, R3, R4, PT ;  /* 0x000000040300720c */ /* 0x000fe20003f26070 */
[----:B------:R-:W-:Y:S01]  /*03b0*/  IMAD.X R4, RZ, RZ, RZ, P5 ;  /* 0x000000ffff047224 */ /* 0x000fe200028e06ff */
[----:B------:R-:W-:-:S02]  /*03c0*/  IADD3.X R6, PT, PT, RZ, RZ, RZ, P4, !PT ;  /* 0x000000ffff067210 */ /* 0x000fc400027fe4ff */
[----:B------:R-:W-:Y:S02]  /*03d0*/  IADD3.X R0, PT, PT, RZ, RZ, RZ, P6, !PT ;  /* 0x000000ffff007210 */ /* 0x000fe400037fe4ff */
[-C--:B------:R-:W-:Y:S02]  /*03e0*/  ISETP.GE.U32.AND.EX P3, PT, R6, R5.reuse, PT, P3 ;  /* 0x000000050600720c */ /* 0x080fe40003f66130 */
[----:B------:R-:W-:Y:S02]  /*03f0*/  CS2R R6, SRZ ;  /* 0x0000000000067805 */ /* 0x000fe4000001ff00 */
[-C--:B------:R-:W-:Y:S02]  /*0400*/  ISETP.GE.U32.AND.EX P2, PT, R4, R5.reuse, PT, P2 ;  /* 0x000000050400720c */ /* 0x080fe40003f46120 */
[----:B------:R-:W-:Y:S02]  /*0410*/  ISETP.GE.U32.AND.EX P1, PT, R0, R5, PT, P1 ;  /* 0x000000050000720c */ /* 0x000fe40003f26110 */
[----:B------:R-:W-:-:S06]  /*0420*/  CS2R R4, SRZ ;  /* 0x0000000000047805 */ /* 0x000fcc000001ff00 */
[----:B------:R3:W5:Y:S04]  /*0430*/  @!P3 LDG.E.CONSTANT R4, desc[UR4][R12.64+0x10] ;  /* 0x000010040c04b981 */ /* 0x000768000c1e9900 */
[----:B------:R3:W5:Y:S04]  /*0440*/  @!P2 LDG.E.CONSTANT R5, desc[UR4][R12.64+0x14] ;  /* 0x000014040c05a981 */ /* 0x000768000c1e9900 */
[----:B------:R3:W5:Y:S02]  /*0450*/  @!P1 LDG.E.CONSTANT R6, desc[UR4][R12.64+0x18] ;  /* 0x000018040c069981 */ /* 0x000764000c1e9900 */
.L_x_5:
[----:B------:R-:W-:Y:S05]  /*0460*/  BSYNC.RECONVERGENT B0 ;  /* 0x0000000000007941 */ /* 0x000fea0003800200 */
.L_x_3:
[----:B------:R-:W-:Y:S01]  /*0470*/  IMAD.MOV.U32 R3, RZ, RZ, 0x3bbb989d ;  /* 0x3bbb989dff037424 */ /* 0x000fe200078e00ff */
[----:B0123--:R-:W-:Y:S01]  /*0480*/  MOV R13, 0x437c0000 ;  /* 0x437c0000000d7802 */ /* 0x00ffe20000000f00 */
[----:B------:R-:W-:Y:S02]  /*0490*/  BSSY.RECONVERGENT B0, `(.L_x_6) ;  /* 0x0000016000007945 */ /* 0x000fe40003800200 */
[----:B-----5:R-:W-:-:S04]  /*04a0*/  FFMA.SAT R0, R8, -R3, 0.5 ;  /* 0x3f00000008007423 */ /* 0x020fc80000002803 */
[----:B------:R-:W-:-:S04]  /*04b0*/  FFMA.RM R0, R0, R13, 12582913 ;  /* 0x4b40000100007423 */ /* 0x000fc8000000400d */
[C---:B------:R-:W-:Y:S01]  /*04c0*/  FADD R3, R0.reuse, -12583039 ;  /* 0xcb40007f00037421 */ /* 0x040fe20000000000 */
[----:B------:R-:W-:-:S03]  /*04d0*/  IMAD.SHL.U32 R0, R0, 0x800000, RZ ;  /* 0x0080000000007824 */ /* 0x000fc600078e00ff */
[----:B------:R-:W-:-:S04]  /*04e0*/  FFMA R3, R8, -1.4426950216293334961, -R3 ;  /* 0xbfb8aa3b08037823 */ /* 0x000fc80000000803 */
[----:B------:R-:W-:-:S06]  /*04f0*/  FFMA R13, R8, -1.925963033500011079e-08, R3 ;  /* 0xb2a57060080d7823 */ /* 0x000fcc0000000003 */
[----:B------:R-:W0:Y:S02]  /*0500*/  MUFU.EX2 R13, R13 ;  /* 0x0000000d000d7308 */ /* 0x000e240000000800 */
[----:B0-----:R-:W-:-:S06]  /*0510*/  FFMA R21, R0, R13, 1 ;  /* 0x3f80000000157423 */ /* 0x001fcc000000000d */
[----:B------:R-:W0:Y:S08]  /*0520*/  MUFU.RCP R3, R21 ;  /* 0x0000001500037308 */ /* 0x000e300000001000 */
[----:B------:R-:W1:Y:S01]  /*0530*/  FCHK P1, R8, R21 ;  /* 0x0000001508007302 */ /* 0x000e620000020000 */
[----:B0-----:R-:W-:-:S04]  /*0540*/  FFMA R0, -R21, R3, 1 ;  /* 0x3f80000015007423 */ /* 0x001fc80000000103 */
[----:B------:R-:W-:-:S04]  /*0550*/  FFMA R3, R3, R0, R3 ;  /* 0x0000000003037223 */ /* 0x000fc80000000003 */
[----:B------:R-:W-:-:S04]  /*0560*/  FFMA R12, R3, R8, RZ ;  /* 0x00000008030c7223 */ /* 0x000fc800000000ff */
[----:B------:R-:W-:-:S04]  /*0570*/  FFMA R15, -R21, R12, R8 ;  /* 0x0000000c150f7223 */ /* 0x000fc80000000108 */
[----:B------:R-:W-:Y:S01]  /*0580*/  FFMA R12, R3, R15, R12 ;  /* 0x0000000f030c7223 */ /* 0x000fe2000000000c */
[----:B-1----:R-:W-:Y:S06]  /*0590*/  @!P1 BRA `(.L_x_7) ;  /* 0x0000000000149947 */ /* 0x002fec0003800000 */
[----:B------:R-:W-:Y:S01]  /*05a0*/  MOV R0, R8 ;  /* 0x0000000800007202 */ /* 0x000fe20000000f00 */
[----:B------:R-:W-:Y:S01]  /*05b0*/  IMAD.MOV.U32 R3, RZ, RZ, R21 ;  /* 0x000000ffff037224 */ /* 0x000fe200078e0015 */
[----:B------:R-:W-:-:S07]  /*05c0*/  MOV R24, 0x5e0 ;  /* 0x000005e000187802 */ /* 0x000fce0000000f00 */
[----:B------:R-:W-:Y:S05]  /*05d0*/  CALL.REL.NOINC `($__internal_0_$__cuda_sm3x_div_rn_noftz_f32_slowpath) ;  /* 0x0000000c00687944 */ /* 0x000fea0003c00000 */
[----:B------:R-:W-:-:S07]  /*05e0*/  MOV R12, R0 ;  /* 0x00000000000c7202 */ /* 0x000fce0000000f00 */
.L_x_7:
[----:B------:R-:W-:Y:S05]  /*05f0*/  BSYNC.RECONVERGENT B0 ;  /* 0x0000000000007941 */ /* 0x000fea0003800200 */
.L_x_6:
[----:B------:R-:W-:Y:S02]  /*0600*/  HFMA2 R3, -RZ, RZ, 3.7421875, 0 ;  /* 0x437c0000ff037431 */ /* 0x000fe400000001ff */
[----:B------:R-:W-:Y:S01]  /*0610*/  IMAD.MOV.U32 R0, RZ, RZ, 0x3bbb989d ;  /* 0x3bbb989dff007424 */ /* 0x000fe200078e00ff */
[----:B------:R-:W-:Y:S03]  /*0620*/  BSSY.RECONVERGENT B0, `(.L_x_8) ;  /* 0x0000016000007945 */ /* 0x000fe60003800200 */
[----:B------:R-:W-:-:S04]  /*0630*/  FFMA.SAT R0, R9, -R0, 0.5 ;  /* 0x3f00000009007423 */ /* 0x000fc80000002800 */
[----:B------:R-:W-:-:S04]  /*0640*/  FFMA.RM R0, R0, R3, 12582913 ;  /* 0x4b40000100007423 */ /* 0x000fc80000004003 */
[C---:B------:R-:W-:Y:S01]  /*0650*/  FADD R8, R0.reuse, -12583039 ;  /* 0xcb40007f00087421 */ /* 0x040fe20000000000 */
[----:B------:R-:W-:-:S03]  /*0660*/  IMAD.SHL.U32 R0, R0, 0x800000, RZ ;  /* 0x0080000000007824 */ /* 0x000fc600078e00ff */
[----:B------:R-:W-:-:S04]  /*0670*/  FFMA R8, R9, -1.4426950216293334961, -R8 ;  /* 0xbfb8aa3b09087823 */ /* 0x000fc80000000808 */
[----:B------:R-:W-:-:S04]  /*0680*/  FFMA R8, R9, -1.925963033500011079e-08, R8 ;  /* 0xb2a5706009087823 */ /* 0x000fc80000000008 */
        /* <DEDUP_REMOVED lines=15> */
.L_x_9:
[----:B------:R-:W-:Y:S05]  /*0780*/  BSYNC.RECONVERGENT B0 ;  /* 0x0000000000007941 */ /* 0x000fea0003800200 */
.L_x_8:
        /* <DEDUP_REMOVED lines=24> */
.L_x_11:
[----:B------:R-:W-:Y:S05]  /*0910*/  BSYNC.RECONVERGENT B0 ;  /* 0x0000000000007941 */ /* 0x000fea0003800200 */
.L_x_10:
        /* <DEDUP_REMOVED lines=24> */
.L_x_13:
[----:B------:R-:W-:Y:S05]  /*0aa0*/  BSYNC.RECONVERGENT B0 ;  /* 0x0000000000007941 */ /* 0x000fea0003800200 */
.L_x_12:
        /* <DEDUP_REMOVED lines=24> */
.L_x_15:
[----:B------:R-:W-:Y:S05]  /*0c30*/  BSYNC.RECONVERGENT B0 ;  /* 0x0000000000007941 */ /* 0x000fea0003800200 */
.L_x_14:
        /* <DEDUP_REMOVED lines=24> */
.L_x_17:
[----:B------:R-:W-:Y:S05]  /*0dc0*/  BSYNC.RECONVERGENT B0 ;  /* 0x0000000000007941 */ /* 0x000fea0003800200 */
.L_x_16:
        /* <DEDUP_REMOVED lines=24> */
.L_x_19:
[----:B------:R-:W-:Y:S05]  /*0f50*/  BSYNC.RECONVERGENT B0 ;  /* 0x0000000000007941 */ /* 0x000fea0003800200 */
.L_x_18:
        /* <DEDUP_REMOVED lines=24> */
.L_x_21:
[----:B------:R-:W-:Y:S05]  /*10e0*/  BSYNC.RECONVERGENT B0 ;  /* 0x0000000000007941 */ /* 0x000fea0003800200 */
.L_x_20:
[----:B------:R-:W0:Y:S01]  /*10f0*/  LDCU.64 UR8, c[0x0][0x398] ;  /* 0x00007300ff0877ac */ /* 0x000e220008000a00 */
[----:B------:R-:W-:Y:S01]  /*1100*/  BSSY.RECONVERGENT B0, `(.L_x_22) ;  /* 0x0000015000007945 */ /* 0x000fe20003800200 */
[----:B------:R-:W1:Y:S01]  /*1110*/  LDCU.64 UR6, c[0x0][0x388] ;  /* 0x00007100ff0677ac */ /* 0x000e620008000a00 */
[----:B0-----:R-:W-:-:S04]  /*1120*/  ISETP.GE.U32.AND P1, PT, R19, UR8, PT ;  /* 0x0000000813007c0c */ /* 0x001fc8000bf26070 */
[----:B------:R-:W-:Y:S02]  /*1130*/  ISETP.GE.U32.AND.EX P1, PT, R20, UR9, PT, P1 ;  /* 0x0000000914007c0c */ /* 0x000fe4000bf26110 */
[----:B-1----:R-:W-:-:S04]  /*1140*/  IADD3 R2, P2, PT, R2, UR6, RZ ;  /* 0x0000000602027c10 */ /* 0x002fc8000ff5e0ff */
[----:B------:R-:W-:-:S05]  /*1150*/  IADD3.X R3, PT, PT, R18, UR7, RZ, P2, !PT ;  /* 0x0000000712037c10 */ /* 0x000fca00097fe4ff */
[----:B------:R0:W-:Y:S04]  /*1160*/  @!P0 STG.E.128 desc[UR4][R2.64], R12 ;  /* 0x0000000c02008986 */ /* 0x0001e8000c101d04 */
[----:B------:R0:W-:Y:S01]  /*1170*/  @!P1 STG.E.128 desc[UR4][R2.64+0x10], R8 ;  /* 0x0000100802009986 */ /* 0x0001e2000c101d04 */
[----:B------:R-:W-:Y:S05]  /*1180*/  @!P0 BRA `(.L_x_23) ;  /* 0x0000000000308947 */ /* 0x000fea0003800000 */
[----:B------:R-:W1:Y:S01]  /*1190*/  LDCU.64 UR6, c[0x0][0x398] ;  /* 0x00007300ff0677ac */ /* 0x000e620008000a00 */
[C---:B------:R-:W-:Y:S01]  /*11a0*/  IADD3 R0, P3, PT, R16.reuse, 0x1, RZ ;  /* 0x0000000110007810 */ /* 0x040fe20007f7e0ff */
[----:B------:R2:W-:Y:S01]  /*11b0*/  STG.E desc[UR4][R2.64], R12 ;  /* 0x0000000c02007986 */ /* 0x0005e2000c101904 */
[----:B------:R-:W-:Y:S02]  /*11c0*/  IADD3 R4, P4, PT, R16, 0x2, RZ ;  /* 0x0000000210047810 */ /* 0x000fe40007f9e0ff */
[----:B-1----:R-:W-:Y:S01]  /*11d0*/  ISETP.GE.U32.AND P0, PT, R0, UR6, PT ;  /* 0x0000000600007c0c */ /* 0x002fe2000bf06070 */
[----:B------:R-:W-:Y:S01]  /*11e0*/  IMAD.X R0, RZ, RZ, RZ, P3 ;  /* 0x000000ffff007224 */ /* 0x000fe200018e06ff */
[----:B------:R-:W-:Y:S02]  /*11f0*/  ISETP.GE.U32.AND P2, PT, R4, UR6, PT ;  /* 0x0000000604007c0c */ /* 0x000fe4000bf46070 */
[----:B------:R-:W-:Y:S02]  /*1200*/  IADD3.X R4, PT, PT, RZ, RZ, RZ, P4, !PT ;  /* 0x000000ffff047210 */ /* 0x000fe400027fe4ff */
[----:B------:R-:W-:-:S02]  /*1210*/  ISETP.GE.U32.AND.EX P0, PT, R0, UR7, PT, P0 ;  /* 0x0000000700007c0c */ /* 0x000fc4000bf06100 */
[----:B------:R-:W-:-:S11]  /*1220*/  ISETP.GE.U32.AND.EX P2, PT, R4, UR7, PT, P2 ;  /* 0x0000000704007c0c */ /* 0x000fd6000bf46120 */
[----:B------:R2:W-:Y:S04]  /*1230*/  @!P0 STG.E desc[UR4][R2.64+0x4], R13 ;  /* 0x0000040d02008986 */ /* 0x0005e8000c101904 */
[----:B------:R2:W-:Y:S02]  /*1240*/  @!P2 STG.E desc[UR4][R2.64+0x8], R14 ;  /* 0x0000080e0200a986 */ /* 0x0005e4000c101904 */
.L_x_23:
[----:B------:R-:W-:Y:S05]  /*1250*/  BSYNC.RECONVERGENT B0 ;  /* 0x0000000000007941 */ /* 0x000fea0003800200 */
.L_x_22:
[----:B------:R-:W-:Y:S05]  /*1260*/  @!P1 EXIT ;  /* 0x000000000000994d */ /* 0x000fea0003800000 */
[C---:B------:R-:W-:Y:S02]  /*1270*/  IADD3 R0, P1, PT, R16.reuse, 0x4, RZ ;  /* 0x0000000410007810 */ /* 0x040fe40007f3e0ff */
[----:B------:R-:W-:Y:S02]  /*1280*/  IADD3 R4, P2, PT, R16, 0x5, RZ ;  /* 0x0000000510047810 */ /* 0x000fe40007f5e0ff */
[----:B------:R-:W-:Y:S01]  /*1290*/  ISETP.GE.U32.AND P0, PT, R0, UR8, PT ;  /* 0x0000000800007c0c */ /* 0x000fe2000bf06070 */
[----:B------:R-:W-:Y:S01]  /*12a0*/  IMAD.X R0, RZ, RZ, RZ, P1 ;  /* 0x000000ffff007224 */ /* 0x000fe200008e06ff */
[----:B------:R-:W-:Y:S02]  /*12b0*/  IADD3 R16, P3, PT, R16, 0x6, RZ ;  /* 0x0000000610107810 */ /* 0x000fe40007f7e0ff */
[----:B------:R-:W-:Y:S02]  /*12c0*/  ISETP.GE.U32.AND P1, PT, R4, UR8, PT ;  /* 0x0000000804007c0c */ /* 0x000fe4000bf26070 */
[----:B------:R-:W-:Y:S01]  /*12d0*/  ISETP.GE.U32.AND.EX P0, PT, R0, UR9, PT, P0 ;  /* 0x0000000900007c0c */ /* 0x000fe2000bf06100 */
[----:B------:R-:W-:Y:S01]  /*12e0*/  IMAD.X R0, RZ, RZ, RZ, P3 ;  /* 0x000000ffff007224 */ /* 0x000fe200018e06ff */
[----:B------:R-:W-:-:S02]  /*12f0*/  IADD3.X R4, PT, PT, RZ, RZ, RZ, P2, !PT ;  /* 0x000000ffff047210 */ /* 0x000fc400017fe4ff */
[----:B------:R-:W-:Y:S02]  /*1300*/  ISETP.GE.U32.AND P2, PT, R16, UR8, PT ;  /* 0x0000000810007c0c */ /* 0x000fe4000bf46070 */
[----:B------:R-:W-:Y:S02]  /*1310*/  ISETP.GE.U32.AND.EX P1, PT, R4, UR9, PT, P1 ;  /* 0x0000000904007c0c */ /* 0x000fe4000bf26110 */
[----:B------:R-:W-:-:S05]  /*1320*/  ISETP.GE.U32.AND.EX P2, PT, R0, UR9, PT, P2 ;  /* 0x0000000900007c0c */ /* 0x000fca000bf46120 */
[----:B------:R1:W-:Y:S06]  /*1330*/  @!P0 STG.E desc[UR4][R2.64+0x10], R8 ;  /* 0x0000100802008986 */ /* 0x0003ec000c101904 */
[----:B------:R1:W-:Y:S02]  /*1340*/  @!P1 STG.E desc[UR4][R2.64+0x14], R9 ;  /* 0x0000140902009986 */ /* 0x0003e4000c101904 */
[----:B------:R-:W-:Y:S05]  /*1350*/  @P2 EXIT ;  /* 0x000000000000294d */ /* 0x000fea0003800000 */
[----:B------:R-:W-:Y:S01]  /*1360*/  STG.E desc[UR4][R2.64+0x18], R10 ;  /* 0x0000180a02007986 */ /* 0x000fe2000c101904 */
[----:B------:R-:W-:Y:S05]  /*1370*/  EXIT ;  /* 0x000000000000794d */ /* 0x000fea0003800000 */
        .weak           $__internal_0_$__cuda_sm3x_div_rn_noftz_f32_slowpath
        .type           $__internal_0_$__cuda_sm3x_div_rn_noftz_f32_slowpath,@function
        .size           $__internal_0_$__cuda_sm3x_div_rn_noftz_f32_slowpath,(.L_x_36 - $__internal_0_$__cuda_sm3x_div_rn_noftz_f32_slowpath)
$__internal_0_$__cuda_sm3x_div_rn_noftz_f32_slowpath:
[----:B------:R-:W-:Y:S01]  /*1380*/  SHF.R.U32.HI R22, RZ, 0x17, R3 ;  /* 0x00000017ff167819 */ /* 0x000fe20000011603 */
[----:B------:R-:W-:Y:S01]  /*1390*/  BSSY.RECONVERGENT B1, `(.L_x_24) ;  /* 0x0000064000017945 */ /* 0x000fe20003800200 */
[----:B------:R-:W-:Y:S02]  /*13a0*/  SHF.R.U32.HI R23, RZ, 0x17, R0 ;  /* 0x00000017ff177819 */ /* 0x000fe40000011600 */
[----:B------:R-:W-:Y:S02]  /*13b0*/  LOP3.LUT R22, R22, 0xff, RZ, 0xc0, !PT ;  /* 0x000000ff16167812 */ /* 0x000fe400078ec0ff */
[----:B------:R-:W-:Y:S02]  /*13c0*/  LOP3.LUT R23, R23, 0xff, RZ, 0xc0, !PT ;  /* 0x000000ff17177812 */ /* 0x000fe400078ec0ff */
[----:B------:R-:W-:-:S03]  /*13d0*/  IADD3 R25, PT, PT, R22, -0x1, RZ ;  /* 0xffffffff16197810 */ /* 0x000fc60007ffe0ff */
[----:B------:R-:W-:Y:S01]  /*13e0*/  VIADD R21, R23, 0xffffffff ;  /* 0xffffffff17157836 */ /* 0x000fe20000000000 */
[----:B------:R-:W-:-:S04]  /*13f0*/  ISETP.GT.U32.AND P1, PT, R25, 0xfd, PT ;  /* 0x000000fd1900780c */ /* 0x000fc80003f24070 */
[----:B------:R-:W-:-:S13]  /*1400*/  ISETP.GT.U32.OR P1, PT, R21, 0xfd, P1 ;  /* 0x000000fd1500780c */ /* 0x000fda0000f24470 */
[----:B------:R-:W-:Y:S01]  /*1410*/  @!P1 MOV R21, RZ ;  /* 0x000000ff00159202 */ /* 0x000fe20000000f00 */
[----:B------:R-:W-:Y:S06]  /*1420*/  @!P1 BRA `(.L_x_25) ;  /* 0x0000000000649947 */ /* 0x000fec0003800000 */
[----:B------:R-:W-:Y:S02]  /*1430*/  FSETP.GTU.FTZ.AND P1, PT, |R0|, +INF , PT ;  /* 0x7f8000000000780b */ /* 0x000fe40003f3c200 */
[----:B------:R-:W-:-:S04]  /*1440*/  FSETP.GTU.FTZ.AND P2, PT, |R3|, +INF , PT ;  /* 0x7f8000000300780b */ /* 0x000fc80003f5c200 */
[----:B------:R-:W-:-:S13]  /*1450*/  PLOP3.LUT P1, PT, P1, P2, PT, 0xf8, 0x8f ;  /* 0x00000000008f781c */ /* 0x000fda0000f25f70 */
[----:B------:R-:W-:Y:S05]  /*1460*/  @P1 BRA `(.L_x_26) ;  /* 0x0000000400541947 */ /* 0x000fea0003800000 */
[----:B------:R-:W-:-:S13]  /*1470*/  LOP3.LUT P1, RZ, R3, 0x7fffffff, R0, 0xc8, !PT ;  /* 0x7fffffff03ff7812 */ /* 0x000fda000782c800 */
[----:B------:R-:W-:Y:S05]  /*1480*/  @!P1 BRA `(.L_x_27) ;  /* 0x0000000400449947 */ /* 0x000fea0003800000 */
[C---:B------:R-:W-:Y:S02]  /*1490*/  FSETP.NEU.FTZ.AND P1, PT, |R0|.reuse, +INF , PT ;  /* 0x7f8000000000780b */ /* 0x040fe40003f3d200 */
[----:B------:R-:W-:Y:S02]  /*14a0*/  FSETP.NEU.FTZ.AND P3, PT, |R3|, +INF , PT ;  /* 0x7f8000000300780b */ /* 0x000fe40003f7d200 */
[----:B------:R-:W-:-:S11]  /*14b0*/  FSETP.NEU.FTZ.AND P2, PT, |R0|, +INF , PT ;  /* 0x7f8000000000780b */ /* 0x000fd60003f5d200 */
[----:B------:R-:W-:Y:S05]  /*14c0*/  @!P3 BRA !P1, `(.L_x_27) ;  /* 0x000000040034b947 */ /* 0x000fea0004800000 */
[----:B------:R-:W-:-:S04]  /*14d0*/  LOP3.LUT P1, RZ, R0, 0x7fffffff, RZ, 0xc0, !PT ;  /* 0x7fffffff00ff7812 */ /* 0x000fc8000782c0ff */
[----:B------:R-:W-:-:S13]  /*14e0*/  PLOP3.LUT P1, PT, P3, P1, PT, 0x2f, 0xf2 ;  /* 0x0000000000f2781c */ /* 0x000fda0001f22577 */
[----:B------:R-:W-:Y:S05]  /*14f0*/  @P1 BRA `(.L_x_28) ;  /* 0x0000000400201947 */ /* 0x000fea0003800000 */
[----:B------:R-:W-:-:S04]  /*1500*/  LOP3.LUT P1, RZ, R3, 0x7fffffff, RZ, 0xc0, !PT ;  /* 0x7fffffff03ff7812 */ /* 0x000fc8000782c0ff */
[----:B------:R-:W-:-:S13]  /*1510*/  PLOP3.LUT P1, PT, P2, P1, PT, 0x2f, 0xf2 ;  /* 0x0000000000f2781c */ /* 0x000fda0001722577 */
[----:B------:R-:W-:Y:S05]  /*1520*/  @P1 BRA `(.L_x_29) ;  /* 0x0000000400081947 */ /* 0x000fea0003800000 */
[----:B------:R-:W-:-:S05]  /*1530*/  VIADD R21, R23, 0xffffffff ;  /* 0xffffffff17157836 */ /* 0x000fca0000000000 */
[----:B------:R-:W-:Y:S02]  /*1540*/  ISETP.GE.AND P1, PT, R21, RZ, PT ;  /* 0x000000ff1500720c */ /* 0x000fe40003f26270 */
[----:B------:R-:W-:-:S04]  /*1550*/  IADD3 R21, PT, PT, R22, -0x1, RZ ;  /* 0xffffffff16157810 */ /* 0x000fc80007ffe0ff */
[----:B------:R-:W-:-:S07]  /*1560*/  ISETP.GE.AND P2, PT, R21, RZ, PT ;  /* 0x000000ff1500720c */ /* 0x000fce0003f46270 */
[----:B------:R-:W-:Y:S01]  /*1570*/  @P1 IMAD.MOV.U32 R21, RZ, RZ, RZ ;  /* 0x000000ffff151224 */ /* 0x000fe200078e00ff */
[----:B------:R-:W-:Y:S01]  /*1580*/  @!P1 MOV R21, 0xffffffc0 ;  /* 0xffffffc000159802 */ /* 0x000fe20000000f00 */
[----:B------:R-:W-:-:S04]  /*1590*/  @!P1 FFMA R0, R0, 1.84467440737095516160e+19, RZ ;  /* 0x5f80000000009823 */ /* 0x000fc800000000ff */
[----:B------:R-:W-:Y:S01]  /*15a0*/  @!P2 FFMA R3, R3, 1.84467440737095516160e+19, RZ ;  /* 0x5f8000000303a823 */ /* 0x000fe200000000ff */
[----:B------:R-:W-:-:S07]  /*15b0*/  @!P2 VIADD R21, R21, 0x40 ;  /* 0x000000401515a836 */ /* 0x000fce0000000000 */
.L_x_25:
[----:B------:R-:W-:Y:S01]  /*15c0*/  LEA R26, R22, 0xc0800000, 0x17 ;  /* 0xc0800000161a7811 */ /* 0x000fe200078eb8ff */
[----:B------:R-:W-:Y:S01]  /*15d0*/  VIADD R23, R23, 0xffffff81 ;  /* 0xffffff8117177836 */ /* 0x000fe20000000000 */
[----:B------:R-:W-:Y:S02]  /*15e0*/  BSSY.RECONVERGENT B2, `(.L_x_30) ;  /* 0x0000035000027945 */ /* 0x000fe40003800200 */
[----:B------:R-:W-:Y:S01]  /*15f0*/  IADD3 R27, PT, PT, -R26, R3, RZ ;  /* 0x000000031a1b7210 */ /* 0x000fe20007ffe1ff */
[C---:B------:R-:W-:Y:S01]  /*1600*/  IMAD R0, R23.reuse, -0x800000, R0 ;  /* 0xff80000017007824 */ /* 0x040fe200078e0200 */
[----:B------:R-:W-:Y:S02]  /*1610*/  IADD3 R23, PT, PT, R23, 0x7f, -R22 ;  /* 0x0000007f17177810 */ /* 0x000fe40007ffe816 */
[----:B------:R-:W0:Y:S01]  /*1620*/  MUFU.RCP R26, R27 ;  /* 0x0000001b001a7308 */ /* 0x000e220000001000 */
[----:B------:R-:W-:Y:S01]  /*1630*/  FADD.FTZ R25, -R27, -RZ ;  /* 0x800000ff1b197221 */ /* 0x000fe20000010100 */
[----:B------:R-:W-:-:S03]  /*1640*/  IADD3 R23, PT, PT, R23, R21, RZ ;  /* 0x0000001517177210 */ /* 0x000fc60007ffe0ff */
[----:B0-----:R-:W-:-:S04]  /*1650*/  FFMA R3, R26, R25, 1 ;  /* 0x3f8000001a037423 */ /* 0x001fc80000000019 */
[----:B------:R-:W-:-:S04]  /*1660*/  FFMA R26, R26, R3, R26 ;  /* 0x000000031a1a7223 */ /* 0x000fc8000000001a */
[----:B------:R-:W-:-:S04]  /*1670*/  FFMA R3, R0, R26, RZ ;  /* 0x0000001a00037223 */ /* 0x000fc800000000ff */
[----:B------:R-:W-:-:S04]  /*1680*/  FFMA R28, R25, R3, R0 ;  /* 0x00000003191c7223 */ /* 0x000fc80000000000 */
[----:B------:R-:W-:-:S04]  /*1690*/  FFMA R3, R26, R28, R3 ;  /* 0x0000001c1a037223 */ /* 0x000fc80000000003 */
[----:B------:R-:W-:-:S04]  /*16a0*/  FFMA R28, R25, R3, R0 ;  /* 0x00000003191c7223 */ /* 0x000fc80000000000 */
[----:B------:R-:W-:-:S05]  /*16b0*/  FFMA R0, R26, R28, R3 ;  /* 0x0000001c1a007223 */ /* 0x000fca0000000003 */
[----:B------:R-:W-:-:S04]  /*16c0*/  SHF.R.U32.HI R22, RZ, 0x17, R0 ;  /* 0x00000017ff167819 */ /* 0x000fc80000011600 */
[----:B------:R-:W-:-:S05]  /*16d0*/  LOP3.LUT R22, R22, 0xff, RZ, 0xc0, !PT ;  /* 0x000000ff16167812 */ /* 0x000fca00078ec0ff */
[----:B------:R-:W-:-:S05]  /*16e0*/  IMAD.IADD R21, R22, 0x1, R23 ;  /* 0x0000000116157824 */ /* 0x000fca00078e0217 */
[----:B------:R-:W-:-:S04]  /*16f0*/  IADD3 R22, PT, PT, R21, -0x1, RZ ;  /* 0xffffffff15167810 */ /* 0x000fc80007ffe0ff */
[----:B------:R-:W-:-:S13]  /*1700*/  ISETP.GE.U32.AND P1, PT, R22, 0xfe, PT ;  /* 0x000000fe1600780c */ /* 0x000fda0003f26070 */
[----:B------:R-:W-:Y:S05]  /*1710*/  @!P1 BRA `(.L_x_31) ;  /* 0x0000000000809947 */ /* 0x000fea0003800000 */
[----:B------:R-:W-:-:S13]  /*1720*/  ISETP.GT.AND P1, PT, R21, 0xfe, PT ;  /* 0x000000fe1500780c */ /* 0x000fda0003f24270 */
[----:B------:R-:W-:Y:S05]  /*1730*/  @P1 BRA `(.L_x_32) ;  /* 0x00000000006c1947 */ /* 0x000fea0003800000 */
[----:B------:R-:W-:-:S13]  /*1740*/  ISETP.GE.AND P1, PT, R21, 0x1, PT ;  /* 0x000000011500780c */ /* 0x000fda0003f26270 */
[----:B------:R-:W-:Y:S05]  /*1750*/  @P1 BRA `(.L_x_33) ;  /* 0x0000000000741947 */ /* 0x000fea0003800000 */
[----:B------:R-:W-:Y:S02]  /*1760*/  ISETP.GE.AND P1, PT, R21, -0x18, PT ;  /* 0xffffffe81500780c */ /* 0x000fe40003f26270 */
[----:B------:R-:W-:-:S11]  /*1770*/  LOP3.LUT R0, R0, 0x80000000, RZ, 0xc0, !PT ;  /* 0x8000000000007812 */ /* 0x000fd600078ec0ff */
[----:B------:R-:W-:Y:S05]  /*1780*/  @!P1 BRA `(.L_x_33) ;  /* 0x0000000000689947 */ /* 0x000fea0003800000 */
[CCC-:B------:R-:W-:Y:S01]  /*1790*/  FFMA.RZ R23, R26.reuse, R28.reuse, R3.reuse ;  /* 0x0000001c1a177223 */ /* 0x1c0fe2000000c003 */
[CCC-:B------:R-:W-:Y:S01]  /*17a0*/  FFMA.RP R22, R26.reuse, R28.reuse, R3.reuse ;  /* 0x0000001c1a167223 */ /* 0x1c0fe20000008003 */
[----:B------:R-:W-:Y:S01]  /*17b0*/  FFMA.RM R3, R26, R28, R3 ;  /* 0x0000001c1a037223 */ /* 0x000fe20000004003 */
[C---:B------:R-:W-:Y:S01]  /*17c0*/  VIADD R26, R21.reuse, 0x20 ;  /* 0x00000020151a7836 */ /* 0x040fe20000000000 */
[----:B------:R-:W-:Y:S02]  /*17d0*/  ISETP.NE.AND P3, PT, R21, RZ, PT ;  /* 0x000000ff1500720c */ /* 0x000fe40003f65270 */
[----:B------:R-:W-:Y:S02]  /*17e0*/  LOP3.LUT R23, R23, 0x7fffff, RZ, 0xc0, !PT ;  /* 0x007fffff17177812 */ /* 0x000fe400078ec0ff */
[----:B------:R-:W-:Y:S02]  /*17f0*/  ISETP.NE.AND P2, PT, R21, RZ, PT ;  /* 0x000000ff1500720c */ /* 0x000fe40003f45270 */
[----:B------:R-:W-:-:S02]  /*1800*/  LOP3.LUT R23, R23, 0x800000, RZ, 0xfc, !PT ;  /* 0x0080000017177812 */ /* 0x000fc400078efcff */
[----:B------:R-:W-:Y:S02]  /*1810*/  IADD3 R21, PT, PT, -R21, RZ, RZ ;  /* 0x000000ff15157210 */ /* 0x000fe40007ffe1ff */
[----:B------:R-:W-:Y:S02]  /*1820*/  SHF.L.U32 R26, R23, R26, RZ ;  /* 0x0000001a171a7219 */ /* 0x000fe400000006ff */
[----:B------:R-:W-:Y:S02]  /*1830*/  FSETP.NEU.FTZ.AND P1, PT, R22, R3, PT ;  /* 0x000000031600720b */ /* 0x000fe40003f3d000 */
[----:B------:R-:W-:Y:S02]  /*1840*/  SEL R22, R21, RZ, P3 ;  /* 0x000000ff15167207 */ /* 0x000fe40001800000 */
[----:B------:R-:W-:Y:S02]  /*1850*/  ISETP.NE.AND P2, PT, R26, RZ, P2 ;  /* 0x000000ff1a00720c */ /* 0x000fe40001745270 */
[----:B------:R-:W-:-:S02]  /*1860*/  SHF.R.U32.HI R22, RZ, R22, R23 ;  /* 0x00000016ff167219 */ /* 0x000fc40000011617 */
[----:B------:R-:W-:Y:S02]  /*1870*/  PLOP3.LUT P1, PT, P1, P2, PT, 0xf8, 0x8f ;  /* 0x00000000008f781c */ /* 0x000fe40000f25f70 */
[----:B------:R-:W-:Y:S02]  /*1880*/  SHF.R.U32.HI R26, RZ, 0x1, R22 ;  /* 0x00000001ff1a7819 */ /* 0x000fe40000011616 */
[----:B------:R-:W-:-:S04]  /*1890*/  SEL R3, RZ, 0x1, !P1 ;  /* 0x00000001ff037807 */ /* 0x000fc80004800000 */
[----:B------:R-:W-:-:S04]  /*18a0*/  LOP3.LUT R3, R3, 0x1, R26, 0xf8, !PT ;  /* 0x0000000103037812 */ /* 0x000fc800078ef81a */
[----:B------:R-:W-:-:S05]  /*18b0*/  LOP3.LUT R3, R3, R22, RZ, 0xc0, !PT ;  /* 0x0000001603037212 */ /* 0x000fca00078ec0ff */
[----:B------:R-:W-:-:S05]  /*18c0*/  IMAD.IADD R3, R26, 0x1, R3 ;  /* 0x000000011a037824 */ /* 0x000fca00078e0203 */
[----:B------:R-:W-:Y:S01]  /*18d0*/  LOP3.LUT R0, R3, R0, RZ, 0xfc, !PT ;  /* 0x0000000003007212 */ /* 0x000fe200078efcff */
[----:B------:R-:W-:Y:S06]  /*18e0*/  BRA `(.L_x_33) ;  /* 0x0000000000107947 */ /* 0x000fec0003800000 */
.L_x_32:
[----:B------:R-:W-:-:S04]  /*18f0*/  LOP3.LUT R0, R0, 0x80000000, RZ, 0xc0, !PT ;  /* 0x8000000000007812 */ /* 0x000fc800078ec0ff */
[----:B------:R-:W-:Y:S01]  /*1900*/  LOP3.LUT R0, R0, 0x7f800000, RZ, 0xfc, !PT ;  /* 0x7f80000000007812 */ /* 0x000fe200078efcff */
[----:B------:R-:W-:Y:S06]  /*1910*/  BRA `(.L_x_33) ;  /* 0x0000000000047947 */ /* 0x000fec0003800000 */
.L_x_31:
[----:B------:R-:W-:-:S07]  /*1920*/  LEA R0, R23, R0, 0x17 ;  /* 0x0000000017007211 */ /* 0x000fce00078eb8ff */
.L_x_33:
[----:B------:R-:W-:Y:S05]  /*1930*/  BSYNC.RECONVERGENT B2 ;  /* 0x0000000000027941 */ /* 0x000fea0003800200 */
.L_x_30:
[----:B------:R-:W-:Y:S05]  /*1940*/  BRA `(.L_x_34) ;  /* 0x0000000000207947 */ /* 0x000fea0003800000 */
.L_x_29:
[----:B------:R-:W-:-:S04]  /*1950*/  LOP3.LUT R0, R3, 0x80000000, R0, 0x48, !PT ;  /* 0x8000000003007812 */ /* 0x000fc800078e4800 */
[----:B------:R-:W-:Y:S01]  /*1960*/  LOP3.LUT R0, R0, 0x7f800000, RZ, 0xfc, !PT ;  /* 0x7f80000000007812 */ /* 0x000fe200078efcff */
[----:B------:R-:W-:Y:S06]  /*1970*/  BRA `(.L_x_34) ;  /* 0x0000000000147947 */ /* 0x000fec0003800000 */
.L_x_28:
[----:B------:R-:W-:Y:S01]  /*1980*/  LOP3.LUT R0, R3, 0x80000000, R0, 0x48, !PT ;  /* 0x8000000003007812 */ /* 0x000fe200078e4800 */
[----:B------:R-:W-:Y:S06]  /*1990*/  BRA `(.L_x_34) ;  /* 0x00000000000c7947 */ /* 0x000fec0003800000 */
.L_x_27:
[----:B------:R-:W0:Y:S01]  /*19a0*/  MUFU.RSQ R0, -QNAN ;  /* 0xffc0000000007908 */ /* 0x000e220000001400 */
[----:B------:R-:W-:Y:S05]  /*19b0*/  BRA `(.L_x_34) ;  /* 0x0000000000047947 */ /* 0x000fea0003800000 */
.L_x_26:
[----:B------:R-:W-:-:S07]  /*19c0*/  FADD.FTZ R0, R0, R3 ;  /* 0x0000000300007221 */ /* 0x000fce0000010000 */
.L_x_34:
[----:B------:R-:W-:Y:S05]  /*19d0*/  BSYNC.RECONVERGENT B1 ;  /* 0x0000000000017941 */ /* 0x000fea0003800200 */
.L_x_24:
[----:B------:R-:W-:-:S04]  /*19e0*/  HFMA2 R25, -RZ, RZ, 0, 0 ;  /* 0x00000000ff197431 */ /* 0x000fc800000001ff */
[----:B0-----:R-:W-:Y:S05]  /*19f0*/  RET.REL.NODEC R24 `(_Z11swishKernelPKfPfmm) ;  /* 0xffffffe418807950 */ /* 0x001fea0003c3ffff */
.L_x_35:
[----:B------:R-:W-:-:S00]  /*1a00*/  BRA `(.L_x_35) ;  /* 0xfffffffc00fc7947 */ /* 0x000fc0000383ffff */
[----:B------:R-:W-:-:S00]  /*1a10*/  NOP ;  /* 0x0000000000007918 */ /* 0x000fc00000000000 */
        /* <DEDUP_REMOVED lines=14> */
.L_x_36:


//--------------------- .nv.shared.reserved.0     --------------------------
	.section	.nv.shared.reserved.0,"aw",@nobits
	.weak		__nv_reservedSMEM_offset_0_alias
	.size		__nv_reservedSMEM_offset_0_alias, 0, 64
	.other		__nv_reservedSMEM_offset_0_alias,@"STO_CUDA_RESERVED_SHARED STV_DEFAULT"
__nv_reservedSMEM_offset_0_alias:
	.zero		0
	.zero		64


//--------------------- .nv.constant0._Z11swishKernelPKfPfmm --------------------------
	.section	.nv.constant0._Z11swishKernelPKfPfmm,"a",@progbits
	.sectionflags	@""
	.align	4
.nv.constant0._Z11swishKernelPKfPfmm:
	.zero		928


//--------------------- SYMBOLS --------------------------

	.type		.nv.reservedSmem.offset0,@object
	.size		.nv.reservedSmem.offset0,0x4
